	.headerflags	@"EF_CUDA_TEXMODE_UNIFIED EF_CUDA_64BIT_ADDRESS EF_CUDA_ACCELERATORS EF_CUDA_SM90 EF_CUDA_VIRTUAL_SM(EF_CUDA_SM90)"
	.elftype	@"ET_EXEC"


//--------------------- .nv.info                  --------------------------
	.section	.nv.info,"",@"SHT_CUDA_INFO"
	.align	4


	//----- nvinfo : EIATTR_REGCOUNT
	.align		4
        /*0000*/ 	.byte	0x04, 0x2f
        /*0002*/ 	.short	(.L_1 - .L_0)
	.align		4
.L_0:
        /*0004*/ 	.word	index@(triton_poi_fused_add_native_layer_norm_8)
        /*0008*/ 	.word	0x00000020


	//----- nvinfo : EIATTR_MIN_STACK_SIZE
	.align		4
.L_1:
        /*000c*/ 	.byte	0x04, 0x12
        /*000e*/ 	.short	(.L_3 - .L_2)
	.align		4
.L_2:
        /*0010*/ 	.word	index@(triton_poi_fused_add_native_layer_norm_8)
        /*0014*/ 	.word	0x00000000


	//----- nvinfo : EIATTR_FRAME_SIZE
	.align		4
.L_3:
        /*0018*/ 	.byte	0x04, 0x11
        /*001a*/ 	.short	(.L_5 - .L_4)
	.align		4
.L_4:
        /*001c*/ 	.word	index@(triton_poi_fused_add_native_layer_norm_8)
        /*0020*/ 	.word	0x00000000


	//----- nvinfo : EIATTR_MIN_STACK_SIZE
	.align		4
.L_5:
        /*0024*/ 	.byte	0x04, 0x12
        /*0026*/ 	.short	(.L_7 - .L_6)
	.align		4
.L_6:
        /*0028*/ 	.word	index@(triton_poi_fused_add_native_layer_norm_8)
        /*002c*/ 	.word	0x00000000
.L_7:


//--------------------- .nv.info.triton_poi_fused_add_native_layer_norm_8 --------------------------
	.section	.nv.info.triton_poi_fused_add_native_layer_norm_8,"",@"SHT_CUDA_INFO"
	.sectionflags	@""
	.align	4


	//----- nvinfo : EIATTR_CUDA_API_VERSION
	.align		4
        /*0000*/ 	.byte	0x04, 0x37
        /*0002*/ 	.short	(.L_9 - .L_8)
.L_8:
        /*0004*/ 	.word	0x0000007c


	//----- nvinfo : EIATTR_KPARAM_INFO
	.align		4
.L_9:
        /*0008*/ 	.byte	0x04, 0x17
        /*000a*/ 	.short	(.L_11 - .L_10)
.L_10:
        /*000c*/ 	.word	0x00000000
        /*0010*/ 	.short	0x0006
        /*0012*/ 	.short	0x0030
        /*0014*/ 	.byte	0x00, 0xf0, 0x11, 0x00


	//----- nvinfo : EIATTR_KPARAM_INFO
	.align		4
.L_11:
        /*0018*/ 	.byte	0x04, 0x17
        /*001a*/ 	.short	(.L_13 - .L_12)
.L_12:
        /*001c*/ 	.word	0x00000000
        /*0020*/ 	.short	0x0005
        /*0022*/ 	.short	0x0028
        /*0024*/ 	.byte	0x00, 0xf4, 0x21, 0x00


	//----- nvinfo : EIATTR_KPARAM_INFO
	.align		4
.L_13:
        /*0028*/ 	.byte	0x04, 0x17
        /*002a*/ 	.short	(.L_15 - .L_14)
.L_14:
        /*002c*/ 	.word	0x00000000
        /*0030*/ 	.short	0x0004
        /*0032*/ 	.short	0x0020
        /*0034*/ 	.byte	0x00, 0xf4, 0x21, 0x00


	//----- nvinfo : EIATTR_KPARAM_INFO
	.align		4
.L_15:
        /*0038*/ 	.byte	0x04, 0x17
        /*003a*/ 	.short	(.L_17 - .L_16)
.L_16:
        /*003c*/ 	.word	0x00000000
        /*0040*/ 	.short	0x0003
        /*0042*/ 	.short	0x0018
        /*0044*/ 	.byte	0x00, 0xf4, 0x21, 0x00


	//----- nvinfo : EIATTR_KPARAM_INFO
	.align		4
.L_17:
        /*0048*/ 	.byte	0x04, 0x17
        /*004a*/ 	.short	(.L_19 - .L_18)
.L_18:
        /*004c*/ 	.word	0x00000000
        /*0050*/ 	.short	0x0002
        /*0052*/ 	.short	0x0010
        /*0054*/ 	.byte	0x00, 0xf4, 0x21, 0x00


	//----- nvinfo : EIATTR_KPARAM_INFO
	.align		4
.L_19:
        /*0058*/ 	.byte	0x04, 0x17
        /*005a*/ 	.short	(.L_21 - .L_20)
.L_20:
        /*005c*/ 	.word	0x00000000
        /*0060*/ 	.short	0x0001
        /*0062*/ 	.short	0x0008
        /*0064*/ 	.byte	0x00, 0xf4, 0x21, 0x00


	//----- nvinfo : EIATTR_KPARAM_INFO
	.align		4
.L_21:
        /*0068*/ 	.byte	0x04, 0x17
        /*006a*/ 	.short	(.L_23 - .L_22)
.L_22:
        /*006c*/ 	.word	0x00000000
        /*0070*/ 	.short	0x0000
        /*0072*/ 	.short	0x0000
        /*0074*/ 	.byte	0x00, 0xf4, 0x21, 0x00


	//----- nvinfo : EIATTR_SPARSE_MMA_MASK
	.align		4
.L_23:
        /*0078*/ 	.byte	0x03, 0x50
        /*007a*/ 	.short	0x0000


	//----- nvinfo : EIATTR_MAXREG_COUNT
	.align		4
        /*007c*/ 	.byte	0x03, 0x1b
        /*007e*/ 	.short	0x00ff


	//----- nvinfo : EIATTR_EXIT_INSTR_OFFSETS
	.align		4
        /*0080*/ 	.byte	0x04, 0x1c
        /*0082*/ 	.short	(.L_25 - .L_24)


	//   ....[0]....
.L_24:
        /*0084*/ 	.word	0x00000930


	//   ....[1]....
        /*0088*/ 	.word	0x00000970


	//----- nvinfo : EIATTR_REQNTID
	.align		4
.L_25:
        /*008c*/ 	.byte	0x04, 0x10
        /*008e*/ 	.short	(.L_27 - .L_26)
.L_26:
        /*0090*/ 	.word	0x00000080
        /*0094*/ 	.word	0x00000001
        /*0098*/ 	.word	0x00000001


	//----- nvinfo : EIATTR_CBANK_PARAM_SIZE
	.align		4
.L_27:
        /*009c*/ 	.byte	0x03, 0x19
        /*009e*/ 	.short	0x0034


	//----- nvinfo : EIATTR_PARAM_CBANK
	.align		4
        /*00a0*/ 	.byte	0x04, 0x0a
        /*00a2*/ 	.short	(.L_29 - .L_28)
	.align		4
.L_28:
        /*00a4*/ 	.word	index@(.nv.constant0.triton_poi_fused_add_native_layer_norm_8)
        /*00a8*/ 	.short	0x0210
        /*00aa*/ 	.short	0x0034


	//----- nvinfo : EIATTR_SW_WAR
	.align		4
.L_29:
        /*00ac*/ 	.byte	0x04, 0x36
        /*00ae*/ 	.short	(.L_31 - .L_30)
.L_30:
        /*00b0*/ 	.word	0x00000008
.L_31:


//--------------------- .nv.callgraph             --------------------------
	.section	.nv.callgraph,"",@"SHT_CUDA_CALLGRAPH"
	.align	4
	.sectionentsize	8
	.align		4
        /*0000*/ 	.word	0x00000000
	.align		4
        /*0004*/ 	.word	0xffffffff
	.align		4
        /*0008*/ 	.word	0x00000000
	.align		4
        /*000c*/ 	.word	0xfffffffe
	.align		4
        /*0010*/ 	.word	0x00000000
	.align		4
        /*0014*/ 	.word	0xfffffffd
	.align		4
        /*0018*/ 	.word	0x00000000
	.align		4
        /*001c*/ 	.word	0xfffffffc


//--------------------- .text.triton_poi_fused_add_native_layer_norm_8 --------------------------
	.section	.text.triton_poi_fused_add_native_layer_norm_8,"ax",@progbits
	.align	128
        .global         triton_poi_fused_add_native_layer_norm_8
        .type           triton_poi_fused_add_native_layer_norm_8,@function
        .size           triton_poi_fused_add_native_layer_norm_8,(.L_x_1 - triton_poi_fused_add_native_layer_norm_8)
        .other          triton_poi_fused_add_native_layer_norm_8,@"STO_CUDA_ENTRY STV_DEFAULT"
triton_poi_fused_add_native_layer_norm_8:
.text.triton_poi_fused_add_native_layer_norm_8:
[----:B------:R-:W0:Y:S01]  /*0000*/  LDC R1, c[0x0][0x28] ;  /* 0x00000a00ff017b82 */ /* 0x000e220000000800 */
[----:B------:R-:W1:Y:S07]  /*0010*/  S2R R0, SR_TID.X ;  /* 0x0000000000007919 */ /* 0x000e6e0000002100 */
[----:B------:R-:W2:Y:S01]  /*0020*/  LDC.64 R8, c[0x0][0x210] ;  /* 0x00008400ff087b82 */ /* 0x000ea20000000a00 */
[----:B------:R-:W-:Y:S01]  /*0030*/  HFMA2.MMA R4, -RZ, RZ, 0, 0 ;  /* 0x00000000ff047435 */ /* 0x000fe200000001ff */
[----:B------:R-:W-:Y:S01]  /*0040*/  CS2R R26, SRZ ;  /* 0x00000000001a7805 */ /* 0x000fe2000001ff00 */
[----:B------:R-:W3:Y:S01]  /*0050*/  S2R R3, SR_CTAID.X ;  /* 0x0000000000037919 */ /* 0x000ee20000002500 */
[----:B------:R-:W-:Y:S01]  /*0060*/  HFMA2.MMA R28, -RZ, RZ, 0, 0 ;  /* 0x00000000ff1c7435 */ /* 0x000fe200000001ff */
[----:B------:R-:W-:-:S02]  /*0070*/  MOV R24, RZ ;  /* 0x000000ff00187202 */ /* 0x000fc40000000f00 */
[----:B------:R-:W-:Y:S02]  /*0080*/  CS2R R18, SRZ ;  /* 0x0000000000127805 */ /* 0x000fe4000001ff00 */
[----:B------:R-:W-:Y:S01]  /*0090*/  MOV R7, RZ ;  /* 0x000000ff00077202 */ /* 0x000fe20000000f00 */
[----:B------:R-:W4:Y:S01]  /*00a0*/  LDC.64 R16, c[0x0][0x218] ;  /* 0x00008600ff107b82 */ /* 0x000f220000000a00 */
[----:B------:R-:W-:-:S07]  /*00b0*/  ULDC.64 UR4, c[0x0][0x208] ;  /* 0x0000820000047ab9 */ /* 0x000fce0000000a00 */
[----:B------:R-:W5:Y:S01]  /*00c0*/  LDC.64 R14, c[0x0][0x228] ;  /* 0x00008a00ff0e7b82 */ /* 0x000f620000000a00 */
[----:B-1----:R-:W-:Y:S02]  /*00d0*/  SHF.L.U32 R0, R0, 0x1, RZ ;  /* 0x0000000100007819 */ /* 0x002fe400000006ff */
[----:B---3--:R-:W-:Y:S02]  /*00e0*/  SHF.R.S32.HI R6, RZ, 0x17, R3 ;  /* 0x00000017ff067819 */ /* 0x008fe40000011403 */
[----:B------:R-:W-:Y:S02]  /*00f0*/  LOP3.LUT R0, R0, 0xfe, RZ, 0xc0, !PT ;  /* 0x000000fe00007812 */ /* 0x000fe400078ec0ff */
[----:B------:R-:W-:Y:S02]  /*0100*/  SGXT R6, R6, 0x1 ;  /* 0x000000010606781a */ /* 0x000fe40000000200 */
[----:B------:R-:W-:-:S04]  /*0110*/  LEA R3, R3, R0, 0x8 ;  /* 0x0000000003037211 */ /* 0x000fc800078e40ff */
[----:B------:R-:W-:Y:S02]  /*0120*/  LEA.HI R0, R6, R3, RZ, 0x2 ;  /* 0x0000000306007211 */ /* 0x000fe400078f10ff */
[----:B------:R-:W-:Y:S02]  /*0130*/  ISETP.GE.AND P0, PT, R3, 0x100, PT ;  /* 0x000001000300780c */ /* 0x000fe40003f06270 */
[--C-:B------:R-:W-:Y:S02]  /*0140*/  SHF.R.S32.HI R2, RZ, 0x2, R0.reuse ;  /* 0x00000002ff027819 */ /* 0x100fe40000011400 */
[----:B------:R-:W-:-:S04]  /*0150*/  SHF.R.S32.HI R5, RZ, 0x1f, R0 ;  /* 0x0000001fff057819 */ /* 0x000fc80000011400 */
[----:B------:R-:W-:-:S04]  /*0160*/  LEA.HI R5, R5, R2, RZ, 0x4 ;  /* 0x0000000205057211 */ /* 0x000fc800078f20ff */
[----:B------:R-:W-:-:S04]  /*0170*/  LOP3.LUT R5, R5, 0x3ffffff0, RZ, 0xc0, !PT ;  /* 0x3ffffff005057812 */ /* 0x000fc800078ec0ff */
[----:B------:R-:W-:Y:S01]  /*0180*/  IADD3 R5, R2, -R5, RZ ;  /* 0x8000000502057210 */ /* 0x000fe20007ffe0ff */
[----:B------:R-:W-:-:S03]  /*0190*/  HFMA2.MMA R2, -RZ, RZ, 0, 0 ;  /* 0x00000000ff027435 */ /* 0x000fc600000001ff */
[----:B------:R-:W-:-:S05]  /*01a0*/  SHF.L.U32 R5, R5, 0x2, RZ ;  /* 0x0000000205057819 */ /* 0x000fca00000006ff */
[C---:B--2---:R-:W-:Y:S01]  /*01b0*/  IMAD.WIDE R10, R5.reuse, 0x4, R8 ;  /* 0x00000004050a7825 */ /* 0x044fe200078e0208 */
[CC--:B------:R-:W-:Y:S02]  /*01c0*/  LEA.HI R0, R6.reuse, R3.reuse, RZ, 0x6 ;  /* 0x0000000306007211 */ /* 0x0c0fe400078f30ff */
[----:B------:R-:W-:Y:S01]  /*01d0*/  CS2R R8, SRZ ;  /* 0x0000000000087805 */ /* 0x000fe2000001ff00 */
[----:B----4-:R-:W-:Y:S01]  /*01e0*/  IMAD.WIDE R16, R5, 0x4, R16 ;  /* 0x0000000405107825 */ /* 0x010fe200078e0210 */
[----:B------:R-:W-:Y:S01]  /*01f0*/  LEA.HI R5, R6, R3, RZ, 0x4 ;  /* 0x0000000306057211 */ /* 0x000fe200078f20ff */
[----:B------:R-:W2:Y:S03]  /*0200*/  @!P0 LDG.E.EL R27, desc[UR4][R10.64] ;  /* 0x000000040a1b8981 */ /* 0x000ea6000c2e1900 */
[----:B------:R-:W-:Y:S01]  /*0210*/  LOP3.LUT R12, R5, 0x3ffffff0, RZ, 0xc0, !PT ;  /* 0x3ffffff0050c7812 */ /* 0x000fe200078ec0ff */
[----:B------:R-:W3:Y:S01]  /*0220*/  @!P0 LDG.E.EL R4, desc[UR4][R10.64] ;  /* 0x000000040a048981 */ /* 0x000ee2000c2e1900 */
[----:B------:R-:W-:-:S02]  /*0230*/  LOP3.LUT R0, R0, 0xffffffc0, RZ, 0xc0, !PT ;  /* 0xffffffc000007812 */ /* 0x000fc400078ec0ff */
[----:B------:R-:W-:Y:S01]  /*0240*/  IADD3 R5, R3, -R12, RZ ;  /* 0x8000000c03057210 */ /* 0x000fe20007ffe0ff */
[----:B------:R-:W4:Y:S01]  /*0250*/  @!P0 LDG.E.EL R24, desc[UR4][R10.64+0x4] ;  /* 0x000004040a188981 */ /* 0x000f22000c2e1900 */
[----:B------:R-:W-:Y:S02]  /*0260*/  IADD3 R25, R3, 0x1, RZ ;  /* 0x0000000103197810 */ /* 0x000fe40007ffe0ff */
[----:B------:R-:W-:Y:S01]  /*0270*/  LEA R5, R5, R0, 0x2 ;  /* 0x0000000005057211 */ /* 0x000fe200078e10ff */
[----:B------:R-:W2:Y:S01]  /*0280*/  @!P0 LDG.E.EL R28, desc[UR4][R10.64+0x4] ;  /* 0x000004040a1c8981 */ /* 0x000ea2000c2e1900 */
[----:B------:R-:W-:Y:S02]  /*0290*/  CS2R R20, SRZ ;  /* 0x0000000000147805 */ /* 0x000fe4000001ff00 */
[----:B------:R-:W-:Y:S01]  /*02a0*/  LEA.HI R6, R6, R25, RZ, 0x4 ;  /* 0x0000001906067211 */ /* 0x000fe200078f20ff */
[----:B------:R-:W2:Y:S04]  /*02b0*/  @!P0 LDG.E.EL R9, desc[UR4][R10.64+0x8] ;  /* 0x000008040a098981 */ /* 0x000ea8000c2e1900 */
[----:B------:R-:W2:Y:S04]  /*02c0*/  @!P0 LDG.E.EL R18, desc[UR4][R10.64+0x8] ;  /* 0x000008040a128981 */ /* 0x000ea8000c2e1900 */
[----:B------:R-:W2:Y:S04]  /*02d0*/  @!P0 LDG.E.EL R7, desc[UR4][R10.64+0xc] ;  /* 0x00000c040a078981 */ /* 0x000ea8000c2e1900 */
[----:B------:R5:W2:Y:S01]  /*02e0*/  @!P0 LDG.E.EL R2, desc[UR4][R10.64+0xc] ;  /* 0x00000c040a028981 */ /* 0x000aa2000c2e1900 */
[----:B------:R-:W-:-:S02]  /*02f0*/  CS2R R22, SRZ ;  /* 0x0000000000167805 */ /* 0x000fc4000001ff00 */
[----:B------:R-:W-:Y:S02]  /*0300*/  CS2R R12, SRZ ;  /* 0x00000000000c7805 */ /* 0x000fe4000001ff00 */
[----:B------:R-:W-:Y:S01]  /*0310*/  LOP3.LUT R6, R6, 0x3ffffff0, RZ, 0xc0, !PT ;  /* 0x3ffffff006067812 */ /* 0x000fe200078ec0ff */
[----:B------:R-:W2:Y:S04]  /*0320*/  @!P0 LDG.E.EL R26, desc[UR4][R16.64] ;  /* 0x00000004101a8981 */ /* 0x000ea8000c2e1900 */
[----:B------:R-:W2:Y:S01]  /*0330*/  @!P0 LDG.E.EL R19, desc[UR4][R16.64] ;  /* 0x0000000410138981 */ /* 0x000ea2000c2e1900 */
[----:B-----5:R-:W-:Y:S01]  /*0340*/  IMAD.WIDE R10, R5, 0x4, R14 ;  /* 0x00000004050a7825 */ /* 0x020fe200078e020e */
[----:B------:R-:W-:Y:S02]  /*0350*/  IADD3 R29, R25, -R6, RZ ;  /* 0x80000006191d7210 */ /* 0x000fe40007ffe0ff */
[----:B------:R-:W5:Y:S04]  /*0360*/  @!P0 LDG.E.EL R8, desc[UR4][R16.64+0x4] ;  /* 0x0000040410088981 */ /* 0x000f68000c2e1900 */
[----:B------:R1:W2:Y:S01]  /*0370*/  @!P0 LDG.E.EL R20, desc[UR4][R10.64] ;  /* 0x000000040a148981 */ /* 0x0002a2000c2e1900 */
[----:B------:R-:W-:-:S03]  /*0380*/  MOV R25, RZ ;  /* 0x000000ff00197202 */ /* 0x000fc60000000f00 */
[----:B------:R-:W2:Y:S04]  /*0390*/  @!P0 LDG.E.EL R23, desc[UR4][R16.64+0x4] ;  /* 0x0000040410178981 */ /* 0x000ea8000c2e1900 */
[----:B------:R-:W2:Y:S01]  /*03a0*/  @!P0 LDG.E.EL R22, desc[UR4][R16.64+0x8] ;  /* 0x0000080410168981 */ /* 0x000ea2000c2e1900 */
[----:B01----:R-:W-:-:S03]  /*03b0*/  IADD3 R11, R5, 0x1, RZ ;  /* 0x00000001050b7810 */ /* 0x003fc60007ffe0ff */
[----:B------:R-:W2:Y:S01]  /*03c0*/  @!P0 LDG.E.EL R21, desc[UR4][R16.64+0x8] ;  /* 0x0000080410158981 */ /* 0x000ea2000c2e1900 */
[----:B------:R-:W-:-:S03]  /*03d0*/  IADD3 R6, R5, 0x2, RZ ;  /* 0x0000000205067810 */ /* 0x000fc60007ffe0ff */
[----:B------:R-:W2:Y:S04]  /*03e0*/  @!P0 LDG.E.EL R13, desc[UR4][R16.64+0xc] ;  /* 0x00000c04100d8981 */ /* 0x000ea8000c2e1900 */
[----:B------:R0:W2:Y:S01]  /*03f0*/  @!P0 LDG.E.EL R12, desc[UR4][R16.64+0xc] ;  /* 0x00000c04100c8981 */ /* 0x0000a2000c2e1900 */
[----:B------:R-:W-:Y:S01]  /*0400*/  IADD3 R5, R5, 0x3, RZ ;  /* 0x0000000305057810 */ /* 0x000fe20007ffe0ff */
[----:B0-----:R-:W-:Y:S01]  /*0410*/  IMAD.WIDE R16, R11, 0x4, R14 ;  /* 0x000000040b107825 */ /* 0x001fe200078e020e */
[----:B------:R-:W-:-:S04]  /*0420*/  HFMA2.MMA R11, -RZ, RZ, 0, 0 ;  /* 0x00000000ff0b7435 */ /* 0x000fc800000001ff */
[----:B------:R0:W2:Y:S01]  /*0430*/  @!P0 LDG.E.EL R25, desc[UR4][R16.64] ;  /* 0x0000000410198981 */ /* 0x0000a2000c2e1900 */
[----:B------:R-:W-:Y:S02]  /*0440*/  LEA R10, R29, R0, 0x2 ;  /* 0x000000001d0a7211 */ /* 0x000fe400078e10ff */
[----:B------:R-:W-:Y:S01]  /*0450*/  MOV R0, RZ ;  /* 0x000000ff00007202 */ /* 0x000fe20000000f00 */
[----:B0-----:R-:W-:-:S05]  /*0460*/  IMAD.WIDE R16, R6, 0x4, R14 ;  /* 0x0000000406107825 */ /* 0x001fca00078e020e */
[----:B------:R0:W2:Y:S01]  /*0470*/  @!P0 LDG.E.EL R11, desc[UR4][R16.64] ;  /* 0x00000004100b8981 */ /* 0x0000a2000c2e1900 */
[----:B------:R-:W-:Y:S01]  /*0480*/  IADD3 R29, R10, 0x1, RZ ;  /* 0x000000010a1d7810 */ /* 0x000fe20007ffe0ff */
[----:B0-----:R-:W-:Y:S01]  /*0490*/  IMAD.WIDE R16, R5, 0x4, R14 ;  /* 0x0000000405107825 */ /* 0x001fe200078e020e */
[----:B------:R-:W-:-:S04]  /*04a0*/  HFMA2.MMA R5, -RZ, RZ, 0, 0 ;  /* 0x00000000ff057435 */ /* 0x000fc800000001ff */
[----:B------:R0:W2:Y:S01]  /*04b0*/  @!P0 LDG.E.EL R0, desc[UR4][R16.64] ;  /* 0x0000000410008981 */ /* 0x0000a2000c2e1900 */
[----:B------:R-:W-:Y:S01]  /*04c0*/  MOV R6, RZ ;  /* 0x000000ff00067202 */ /* 0x000fe20000000f00 */
[----:B0-----:R-:W-:-:S05]  /*04d0*/  IMAD.WIDE R16, R10, 0x4, R14 ;  /* 0x000000040a107825 */ /* 0x001fca00078e020e */
[----:B------:R0:W2:Y:S02]  /*04e0*/  @!P0 LDG.E.EL R5, desc[UR4][R16.64] ;  /* 0x0000000410058981 */ /* 0x0000a4000c2e1900 */
[----:B0-----:R-:W-:-:S05]  /*04f0*/  IMAD.WIDE R16, R29, 0x4, R14 ;  /* 0x000000041d107825 */ /* 0x001fca00078e020e */
[----:B------:R0:W2:Y:S02]  /*0500*/  @!P0 LDG.E.EL R6, desc[UR4][R16.64] ;  /* 0x0000000410068981 */ /* 0x0000a4000c2e1900 */
[----:B0-----:R-:W-:Y:S02]  /*0510*/  IADD3 R17, R10, 0x2, RZ ;  /* 0x000000020a117810 */ /* 0x001fe40007ffe0ff */
[----:B------:R-:W-:-:S03]  /*0520*/  IADD3 R10, R10, 0x3, RZ ;  /* 0x000000030a0a7810 */ /* 0x000fc60007ffe0ff */
[----:B------:R-:W-:-:S04]  /*0530*/  IMAD.WIDE R16, R17, 0x4, R14 ;  /* 0x0000000411107825 */ /* 0x000fc800078e020e */
[----:B------:R-:W-:Y:S01]  /*0540*/  IMAD.WIDE R14, R10, 0x4, R14 ;  /* 0x000000040a0e7825 */ /* 0x000fe200078e020e */
[----:B------:R-:W-:-:S06]  /*0550*/  MOV R10, RZ ;  /* 0x000000ff000a7202 */ /* 0x000fcc0000000f00 */
[----:B------:R0:W2:Y:S02]  /*0560*/  @!P0 LDG.E.EL R10, desc[UR4][R14.64] ;  /* 0x000000040e0a8981 */ /* 0x0000a4000c2e1900 */
[----:B0-----:R-:W0:Y:S01]  /*0570*/  LDC.64 R14, c[0x0][0x220] ;  /* 0x00008800ff0e7b82 */ /* 0x001e220000000a00 */
[----:B------:R-:W-:-:S10]  /*0580*/  HFMA2.MMA R29, -RZ, RZ, 0, 0 ;  /* 0x00000000ff1d7435 */ /* 0x000fd400000001ff */
[----:B------:R-:W2:Y:S04]  /*0590*/  @!P0 LDG.E.EL R29, desc[UR4][R16.64] ;  /* 0x00000004101d8981 */ /* 0x000ea8000c2e1900 */
[----:B0-----:R-:W5:Y:S04]  /*05a0*/  LDG.E R16, desc[UR4][R14.64+0x4] ;  /* 0x000004040e107981 */ /* 0x001f68000c1e1900 */
[----:B------:R-:W2:Y:S01]  /*05b0*/  LDG.E R17, desc[UR4][R14.64+0xc] ;  /* 0x00000c040e117981 */ /* 0x000ea2000c1e1900 */
[----:B-----5:R-:W-:-:S04]  /*05c0*/  FADD R8, R16, R8 ;  /* 0x0000000810087221 */ /* 0x020fc80000000000 */
[----:B----4-:R-:W-:Y:S02]  /*05d0*/  FADD R24, R8, R24 ;  /* 0x0000001808187221 */ /* 0x010fe40000000000 */
[----:B------:R-:W4:Y:S01]  /*05e0*/  LDG.E R8, desc[UR4][R14.64] ;  /* 0x000000040e087981 */ /* 0x000f22000c1e1900 */
[----:B--2---:R-:W-:-:S03]  /*05f0*/  FADD R23, R16, R23 ;  /* 0x0000001710177221 */ /* 0x004fc60000000000 */
[----:B------:R0:W2:Y:S01]  /*0600*/  LDG.E R16, desc[UR4][R14.64+0x8] ;  /* 0x000008040e107981 */ /* 0x0000a2000c1e1900 */
[----:B------:R-:W-:-:S04]  /*0610*/  FADD R23, R23, R28 ;  /* 0x0000001c17177221 */ /* 0x000fc80000000000 */
[----:B------:R-:W-:Y:S01]  /*0620*/  FADD R6, R23, R6 ;  /* 0x0000000617067221 */ /* 0x000fe20000000000 */
[----:B------:R-:W-:Y:S01]  /*0630*/  FADD R25, R24, R25 ;  /* 0x0000001918197221 */ /* 0x000fe20000000000 */
[----:B0-----:R-:W0:Y:S02]  /*0640*/  LDC.64 R14, c[0x0][0x238] ;  /* 0x00008e00ff0e7b82 */ /* 0x001e240000000a00 */
[----:B0-----:R-:W-:-:S04]  /*0650*/  IMAD.WIDE R14, R3, 0x4, R14 ;  /* 0x00000004030e7825 */ /* 0x001fc800078e020e */
[C---:B----4-:R-:W-:Y:S01]  /*0660*/  FADD R19, R8.reuse, R19 ;  /* 0x0000001308137221 */ /* 0x050fe20000000000 */
[----:B------:R-:W-:-:S03]  /*0670*/  FADD R26, R8, R26 ;  /* 0x0000001a081a7221 */ /* 0x000fc60000000000 */
[----:B---3--:R-:W-:Y:S01]  /*0680*/  FADD R4, R19, R4 ;  /* 0x0000000413047221 */ /* 0x008fe20000000000 */
[C---:B--2---:R-:W-:Y:S01]  /*0690*/  FADD R21, R16.reuse, R21 ;  /* 0x0000001510157221 */ /* 0x044fe20000000000 */
[----:B------:R-:W-:Y:S01]  /*06a0*/  FADD R22, R16, R22 ;  /* 0x0000001610167221 */ /* 0x000fe20000000000 */
[----:B------:R-:W-:Y:S01]  /*06b0*/  FADD R27, R26, R27 ;  /* 0x0000001b1a1b7221 */ /* 0x000fe20000000000 */
[----:B------:R-:W-:Y:S01]  /*06c0*/  FADD R5, R4, R5 ;  /* 0x0000000504057221 */ /* 0x000fe20000000000 */
[----:B------:R-:W-:Y:S01]  /*06d0*/  FADD R4, R21, R18 ;  /* 0x0000001215047221 */ /* 0x000fe20000000000 */
[----:B------:R-:W-:Y:S01]  /*06e0*/  FADD R22, R22, R9 ;  /* 0x0000000916167221 */ /* 0x000fe20000000000 */
[C---:B------:R-:W-:Y:S01]  /*06f0*/  FADD R8, R17.reuse, R13 ;  /* 0x0000000d11087221 */ /* 0x040fe20000000000 */
[----:B------:R-:W-:Y:S01]  /*0700*/  FADD R17, R17, R12 ;  /* 0x0000000c11117221 */ /* 0x000fe20000000000 */
[----:B------:R-:W-:Y:S01]  /*0710*/  FADD R9, R5, R6 ;  /* 0x0000000605097221 */ /* 0x000fe20000000000 */
[----:B------:R-:W-:Y:S01]  /*0720*/  FADD R20, R27, R20 ;  /* 0x000000141b147221 */ /* 0x000fe20000000000 */
[----:B------:R-:W-:Y:S01]  /*0730*/  FADD R4, R4, R29 ;  /* 0x0000001d04047221 */ /* 0x000fe20000000000 */
[----:B------:R-:W-:Y:S01]  /*0740*/  FADD R17, R17, R2 ;  /* 0x0000000211117221 */ /* 0x000fe20000000000 */
[----:B------:R-:W-:Y:S01]  /*0750*/  FADD R11, R22, R11 ;  /* 0x0000000b160b7221 */ /* 0x000fe20000000000 */
[----:B------:R-:W-:Y:S01]  /*0760*/  FADD R7, R8, R7 ;  /* 0x0000000708077221 */ /* 0x000fe20000000000 */
[----:B------:R-:W-:Y:S01]  /*0770*/  FADD R2, R20, R25 ;  /* 0x0000001914027221 */ /* 0x000fe20000000000 */
[----:B------:R-:W-:-:S02]  /*0780*/  FADD R13, R9, R4 ;  /* 0x00000004090d7221 */ /* 0x000fc40000000000 */
[----:B------:R-:W0:Y:S01]  /*0790*/  LDC.64 R8, c[0x0][0x230] ;  /* 0x00008c00ff087b82 */ /* 0x000e220000000a00 */
[----:B------:R-:W-:Y:S01]  /*07a0*/  FADD R10, R17, R10 ;  /* 0x0000000a110a7221 */ /* 0x000fe20000000000 */
[----:B------:R-:W-:Y:S01]  /*07b0*/  FADD R7, R7, R0 ;  /* 0x0000000007077221 */ /* 0x000fe20000000000 */
[----:B------:R-:W-:Y:S02]  /*07c0*/  FADD R2, R2, R11 ;  /* 0x0000000b02027221 */ /* 0x000fe40000000000 */
[----:B------:R-:W-:Y:S02]  /*07d0*/  FADD R13, R10, R13 ;  /* 0x0000000d0a0d7221 */ /* 0x000fe40000000000 */
[----:B------:R-:W-:Y:S02]  /*07e0*/  FADD R2, R7, R2 ;  /* 0x0000000207027221 */ /* 0x000fe40000000000 */
[----:B------:R-:W-:Y:S02]  /*07f0*/  FMUL R13, R13, 0.25 ;  /* 0x3e8000000d0d7820 */ /* 0x000fe40000400000 */
[----:B------:R-:W-:-:S02]  /*0800*/  FMUL R12, R2, 0.25 ;  /* 0x3e800000020c7820 */ /* 0x000fc40000400000 */
[--C-:B------:R-:W-:Y:S02]  /*0810*/  FADD R6, R6, -R13.reuse ;  /* 0x8000000d06067221 */ /* 0x100fe40000000000 */
[--C-:B------:R-:W-:Y:S01]  /*0820*/  FADD R25, R25, -R12.reuse ;  /* 0x8000000c19197221 */ /* 0x100fe20000000000 */
[--C-:B------:R-:W-:Y:S01]  /*0830*/  FADD R5, R5, -R13.reuse ;  /* 0x8000000d05057221 */ /* 0x100fe20000000000 */
[----:B------:R-:W-:Y:S01]  /*0840*/  FMUL R6, R6, R6 ;  /* 0x0000000606067220 */ /* 0x000fe20000400000 */
[--C-:B------:R-:W-:Y:S01]  /*0850*/  FADD R20, R20, -R12.reuse ;  /* 0x8000000c14147221 */ /* 0x100fe20000000000 */
[----:B------:R-:W-:Y:S01]  /*0860*/  FMUL R25, R25, R25 ;  /* 0x0000001919197220 */ /* 0x000fe20000400000 */
[----:B------:R-:W-:Y:S01]  /*0870*/  FADD R0, R11, -R12 ;  /* 0x8000000c0b007221 */ /* 0x000fe20000000000 */
[----:B------:R-:W-:Y:S01]  /*0880*/  FFMA R6, R5, R5, R6 ;  /* 0x0000000505067223 */ /* 0x000fe20000000006 */
[----:B------:R-:W-:Y:S01]  /*0890*/  FADD R5, R4, -R13 ;  /* 0x8000000d04057221 */ /* 0x000fe20000000000 */
[----:B------:R-:W-:Y:S01]  /*08a0*/  FFMA R25, R20, R20, R25 ;  /* 0x0000001414197223 */ /* 0x000fe20000000019 */
[----:B0-----:R-:W-:-:S04]  /*08b0*/  IMAD.WIDE R8, R3, 0x4, R8 ;  /* 0x0000000403087825 */ /* 0x001fc800078e0208 */
[----:B------:R-:W-:Y:S01]  /*08c0*/  FFMA R6, R5, R5, R6 ;  /* 0x0000000505067223 */ /* 0x000fe20000000006 */
[----:B------:R-:W-:Y:S01]  /*08d0*/  FFMA R25, R0, R0, R25 ;  /* 0x0000000000197223 */ /* 0x000fe20000000019 */
[----:B------:R-:W-:Y:S01]  /*08e0*/  FADD R5, R10, -R13 ;  /* 0x8000000d0a057221 */ /* 0x000fe20000000000 */
[----:B------:R-:W-:Y:S01]  /*08f0*/  FADD R0, R7, -R12 ;  /* 0x8000000c07007221 */ /* 0x000fe20000000000 */
[----:B------:R0:W-:Y:S02]  /*0900*/  @!P0 STG.E.64 desc[UR4][R8.64], R12 ;  /* 0x0000000c08008986 */ /* 0x0001e4000c101b04 */
[----:B------:R-:W-:Y:S01]  /*0910*/  FFMA R6, R5, R5, R6 ;  /* 0x0000000505067223 */ /* 0x000fe20000000006 */
[----:B------:R-:W-:Y:S01]  /*0920*/  FFMA R25, R0, R0, R25 ;  /* 0x0000000000197223 */ /* 0x000fe20000000019 */
[----:B0-----:R-:W-:Y:S06]  /*0930*/  @P0 EXIT ;  /* 0x000000000000094d */ /* 0x001fec0003800000 */
[----:B------:R-:W-:Y:S01]  /*0940*/  FMUL R2, R25, 0.25 ;  /* 0x3e80000019027820 */ /* 0x000fe20000400000 */
[----:B------:R-:W-:-:S05]  /*0950*/  FMUL R3, R6, 0.25 ;  /* 0x3e80000006037820 */ /* 0x000fca0000400000 */
[----:B------:R-:W-:Y:S01]  /*0960*/  STG.E.64 desc[UR4][R14.64], R2 ;  /* 0x000000020e007986 */ /* 0x000fe2000c101b04 */
[----:B------:R-:W-:Y:S05]  /*0970*/  EXIT ;  /* 0x000000000000794d */ /* 0x000fea0003800000 */
.L_x_0:
[----:B------:R-:W-:-:S00]  /*0980*/  BRA `(.L_x_0) ;  /* 0xfffffffc00fc7947 */ /* 0x000fc0000383ffff */
[----:B------:R-:W-:-:S00]  /*0990*/  NOP ;  /* 0x0000000000007918 */ /* 0x000fc00000000000 */
        /* <DEDUP_REMOVED lines=14> */
.L_x_1:


//--------------------- .nv.constant0.triton_poi_fused_add_native_layer_norm_8 --------------------------
	.section	.nv.constant0.triton_poi_fused_add_native_layer_norm_8,"a",@progbits
	.sectionflags	@""
	.align	4
.nv.constant0.triton_poi_fused_add_native_layer_norm_8:
	.zero		580
